//
// Generated by NVIDIA NVVM Compiler
//
// Compiler Build ID: CL-36424714
// Cuda compilation tools, release 13.0, V13.0.88
// Based on NVVM 20.0.0
//

.version 9.0
.target sm_100
.address_size 64

	// .globl	_Z14vector_add_gpuv

.visible .entry _Z14vector_add_gpuv()
{


	ret;

}


// ===== COMPILED SASS (sm_100) =====

	.target	sm_100

	.elftype	@"ET_EXEC"


//--------------------- .note.nv.tkinfo           --------------------------
	.section	.note.nv.tkinfo,"",@"SHT_NOTE"
	.sectionflags	@"SHF_NOTE_NV_TKINFO"
	.tkinfo
        /*0018*/ 	.word	0x00000002
        /*0030*/ 	.string	""
        /*0030*/ 	.string	"ptxas"
        /*0030*/ 	.string	"Cuda compilation tools, release 13.0, V13.0.88"
        /*0030*/ 	.string	"Build cuda_13.0.r13.0/compiler.36424714_0"
        /*0030*/ 	.string	"-arch sm_100 -m 64 "



//--------------------- .note.nv.cuinfo           --------------------------
	.section	.note.nv.cuinfo,"",@"SHT_NOTE"
	.sectionflags	@"SHF_NOTE_NV_CUINFO"
        /*0018*/ 	.short	0x0002
        /*001a*/ 	.short	0x0064
        /*001c*/ 	.short	0x0082
	.zero		2


//--------------------- .nv.info                  --------------------------
	.section	.nv.info,"",@"SHT_CUDA_INFO"
	.align	4


	//----- nvinfo : EIATTR_REGCOUNT
	.align		4
        /*0000*/ 	.byte	0x04, 0x2f
        /*0002*/ 	.short	(.L_1 - .L_0)
	.align		4
.L_0:
        /*0004*/ 	.word	index@(_Z14vector_add_gpuv)
        /*0008*/ 	.word	0x00000004


	//----- nvinfo : EIATTR_FRAME_SIZE
	.align		4
.L_1:
        /*000c*/ 	.byte	0x04, 0x11
        /*000e*/ 	.short	(.L_3 - .L_2)
	.align		4
.L_2:
        /*0010*/ 	.word	index@(_Z14vector_add_gpuv)
        /*0014*/ 	.word	0x00000000


	//----- nvinfo : EIATTR_MIN_STACK_SIZE
	.align		4
.L_3:
        /*0018*/ 	.byte	0x04, 0x12
        /*001a*/ 	.short	(.L_5 - .L_4)
	.align		4
.L_4:
        /*001c*/ 	.word	index@(_Z14vector_add_gpuv)
        /*0020*/ 	.word	0x00000000
.L_5:


//--------------------- .nv.compat                --------------------------
	.section	.nv.compat,"",@"SHT_CUDA_COMPAT_INFO"
	.align	4
        /*0000*/ 	.byte	0x02, 0x09, 0x00, 0x00, 0x02, 0x02, 0x01, 0x00, 0x02, 0x05, 0x05, 0x00, 0x03, 0x07, 0x01, 0x01
        /*0010*/ 	.byte	0x02, 0x03, 0x00, 0x00, 0x02, 0x06, 0x01, 0x00, 0x04, 0x0b, 0x08, 0x00, 0x09, 0x00, 0x00, 0x00
        /*0020*/ 	.byte	0x00, 0x00, 0x00, 0x00


//--------------------- .nv.info._Z14vector_add_gpuv --------------------------
	.section	.nv.info._Z14vector_add_gpuv,"",@"SHT_CUDA_INFO"
	.sectionflags	@""
	.align	4


	//----- nvinfo : EIATTR_CUDA_API_VERSION
	.align		4
        /*0000*/ 	.byte	0x04, 0x37
        /*0002*/ 	.short	(.L_7 - .L_6)
.L_6:
        /*0004*/ 	.word	0x00000082


	//----- nvinfo : EIATTR_SPARSE_MMA_MASK
	.align		4
.L_7:
        /*0008*/ 	.byte	0x03, 0x50
        /*000a*/ 	.short	0x0000


	//----- nvinfo : EIATTR_MAXREG_COUNT
	.align		4
        /*000c*/ 	.byte	0x03, 0x1b
        /*000e*/ 	.short	0x00ff


	//----- nvinfo : EIATTR_MERCURY_ISA_VERSION
	.align		4
        /*0010*/ 	.byte	0x03, 0x5f
        /*0012*/ 	.short	0x0101


	//----- nvinfo : EIATTR_VRC_CTA_INIT_COUNT
	.align		4
        /*0014*/ 	.byte	0x02, 0x4a
	.zero		1
	.zero		1


	//----- nvinfo : EIATTR_EXIT_INSTR_OFFSETS
	.align		4
        /*0018*/ 	.byte	0x04, 0x1c
        /*001a*/ 	.short	(.L_9 - .L_8)


	//   ....[0]....
.L_8:
        /*001c*/ 	.word	0x00000010


	//----- nvinfo : EIATTR_SW_WAR
	.align		4
.L_9:
        /*0020*/ 	.byte	0x04, 0x36
        /*0022*/ 	.short	(.L_11 - .L_10)
.L_10:
        /*0024*/ 	.word	0x00000008
.L_11:


//--------------------- .nv.callgraph             --------------------------
	.section	.nv.callgraph,"",@"SHT_CUDA_CALLGRAPH"
	.align	4
	.sectionentsize	8
	.align		4
        /*0000*/ 	.word	0x00000000
	.align		4
        /*0004*/ 	.word	0xffffffff
	.align		4
        /*0008*/ 	.word	0x00000000
	.align		4
        /*000c*/ 	.word	0xfffffffe
	.align		4
        /*0010*/ 	.word	0x00000000
	.align		4
        /*0014*/ 	.word	0xfffffffd
	.align		4
        /*0018*/ 	.word	0x00000000
	.align		4
        /*001c*/ 	.word	0xfffffffc


//--------------------- .text._Z14vector_add_gpuv --------------------------
	.section	.text._Z14vector_add_gpuv,"ax",@progbits
	.align	128
        .global         _Z14vector_add_gpuv
        .type           _Z14vector_add_gpuv,@function
        .size           _Z14vector_add_gpuv,(.L_x_1 - _Z14vector_add_gpuv)
        .other          _Z14vector_add_gpuv,@"STO_CUDA_ENTRY STV_DEFAULT"
_Z14vector_add_gpuv:
.text._Z14vector_add_gpuv:
[----:B------:R-:W-:Y:S01]  /*0000*/  LDC R1, c[0x0][0x37c] ;  /* 0x0000df00ff017b82 */ /* 0x000fe20000000800 */
[----:B------:R-:W-:Y:S05]  /*0010*/  EXIT ;  /* 0x000000000000794d */ /* 0x000fea0003800000 */
.L_x_0:
[----:B------:R-:W-:-:S00]  /*0020*/  BRA `(.L_x_0) ;  /* 0xfffffffc00fc7947 */ /* 0x000fc0000383ffff */
[----:B------:R-:W-:-:S00]  /*0030*/  NOP ;  /* 0x0000000000007918 */ /* 0x000fc00000000000 */
        /* <DEDUP_REMOVED lines=12> */
.L_x_1:


//--------------------- .nv.shared.reserved.0     --------------------------
	.section	.nv.shared.reserved.0,"aw",@nobits
	.weak		__nv_reservedSMEM_offset_0_alias
	.size		__nv_reservedSMEM_offset_0_alias, 0, 64
	.other		__nv_reservedSMEM_offset_0_alias,@"STO_CUDA_RESERVED_SHARED STV_DEFAULT"
__nv_reservedSMEM_offset_0_alias:
	.zero		0
	.zero		64


//--------------------- .nv.constant0._Z14vector_add_gpuv --------------------------
	.section	.nv.constant0._Z14vector_add_gpuv,"a",@progbits
	.sectionflags	@""
	.align	4
.nv.constant0._Z14vector_add_gpuv:
	.zero		896


//--------------------- SYMBOLS --------------------------

	.type		.nv.reservedSmem.offset0,@object
	.size		.nv.reservedSmem.offset0,0x4
